//
// Generated by NVIDIA NVVM Compiler
//
// Compiler Build ID: CL-36424714
// Cuda compilation tools, release 13.0, V13.0.88
// Based on NVVM 20.0.0
//

.version 9.0
.target sm_100
.address_size 64

	// .globl	_Z13local_mem_GPUf
.extern .func  (.param .b32 func_retval0) vprintf
(
	.param .b64 vprintf_param_0,
	.param .b64 vprintf_param_1
)
;
// _ZZ14shared_mem_GPUPfE6sh_arr has been demoted
.global .align 1 .b8 $str[16] = {10, 77, 121, 32, 102, 32, 118, 97, 108, 117, 101, 58, 32, 37, 102};

.visible .entry _Z13local_mem_GPUf(
	.param .f32 _Z13local_mem_GPUf_param_0
)
{
	.local .align 8 .b8 	__local_depot0[8];
	.reg .b64 	%SP;
	.reg .b64 	%SPL;
	.reg .b32 	%r<3>;
	.reg .b32 	%f<2>;
	.reg .b64 	%rd<5>;
	.reg .b64 	%fd<2>;

	mov.u64 	%SPL, __local_depot0;
	cvta.local.u64 	%SP, %SPL;
	ld.param.f32 	%f1, [_Z13local_mem_GPUf_param_0];
	add.u64 	%rd1, %SP, 0;
	add.u64 	%rd2, %SPL, 0;
	cvt.f64.f32 	%fd1, %f1;
	st.local.f64 	[%rd2], %fd1;
	mov.u64 	%rd3, $str;
	cvta.global.u64 	%rd4, %rd3;
	{ // callseq 0, 0
	.param .b64 param0;
	st.param.b64 	[param0], %rd4;
	.param .b64 param1;
	st.param.b64 	[param1], %rd1;
	.param .b32 retval0;
	call.uni (retval0), 
	vprintf, 
	(
	param0, 
	param1
	);
	ld.param.b32 	%r1, [retval0];
	} // callseq 0
	ret;

}
	// .globl	_Z14global_mem_GPUPf
.visible .entry _Z14global_mem_GPUPf(
	.param .u64 .ptr .align 1 _Z14global_mem_GPUPf_param_0
)
{
	.reg .b32 	%r<3>;
	.reg .b32 	%f<2>;
	.reg .b64 	%rd<5>;

	ld.param.u64 	%rd1, [_Z14global_mem_GPUPf_param_0];
	cvta.to.global.u64 	%rd2, %rd1;
	mov.u32 	%r1, %tid.x;
	shl.b32 	%r2, %r1, 1;
	cvt.rn.f32.u32 	%f1, %r2;
	mul.wide.u32 	%rd3, %r1, 4;
	add.s64 	%rd4, %rd2, %rd3;
	st.global.f32 	[%rd4], %f1;
	ret;

}
	// .globl	_Z14shared_mem_GPUPf
.visible .entry _Z14shared_mem_GPUPf(
	.param .u64 .ptr .align 1 _Z14shared_mem_GPUPf_param_0
)
{
	.reg .pred 	%p<11>;
	.reg .b32 	%r<44>;
	.reg .b32 	%f<87>;
	.reg .b64 	%rd<5>;
	// demoted variable
	.shared .align 4 .b8 _ZZ14shared_mem_GPUPfE6sh_arr[512];
	ld.param.u64 	%rd2, [_Z14shared_mem_GPUPf_param_0];
	cvta.to.global.u64 	%rd3, %rd2;
	mov.u32 	%r1, %tid.x;
	mul.wide.u32 	%rd4, %r1, 4;
	add.s64 	%rd1, %rd3, %rd4;
	ld.global.f32 	%f16, [%rd1];
	shl.b32 	%r22, %r1, 2;
	mov.u32 	%r23, _ZZ14shared_mem_GPUPfE6sh_arr;
	add.s32 	%r24, %r23, %r22;
	st.shared.f32 	[%r24], %f16;
	bar.sync 	0;
	setp.eq.s32 	%p1, %r1, 0;
	mov.f32 	%f86, 0f00000000;
	@%p1 bra 	$L__BB2_13;
	and.b32  	%r2, %r1, 15;
	setp.lt.u32 	%p2, %r1, 16;
	mov.b32 	%r40, 0;
	mov.f32 	%f86, 0f00000000;
	@%p2 bra 	$L__BB2_4;
	and.b32  	%r40, %r1, 1008;
	add.s32 	%r37, %r23, 32;
	neg.s32 	%r38, %r40;
	mov.f32 	%f86, 0f00000000;
$L__BB2_3:
	.pragma "nounroll";
	ld.shared.f32 	%f20, [%r37+-32];
	add.f32 	%f21, %f86, %f20;
	ld.shared.f32 	%f22, [%r37+-28];
	add.f32 	%f23, %f21, %f22;
	ld.shared.f32 	%f24, [%r37+-24];
	add.f32 	%f25, %f23, %f24;
	ld.shared.f32 	%f26, [%r37+-20];
	add.f32 	%f27, %f25, %f26;
	ld.shared.f32 	%f28, [%r37+-16];
	add.f32 	%f29, %f27, %f28;
	ld.shared.f32 	%f30, [%r37+-12];
	add.f32 	%f31, %f29, %f30;
	ld.shared.f32 	%f32, [%r37+-8];
	add.f32 	%f33, %f31, %f32;
	ld.shared.f32 	%f34, [%r37+-4];
	add.f32 	%f35, %f33, %f34;
	ld.shared.f32 	%f36, [%r37];
	add.f32 	%f37, %f35, %f36;
	ld.shared.f32 	%f38, [%r37+4];
	add.f32 	%f39, %f37, %f38;
	ld.shared.f32 	%f40, [%r37+8];
	add.f32 	%f41, %f39, %f40;
	ld.shared.f32 	%f42, [%r37+12];
	add.f32 	%f43, %f41, %f42;
	ld.shared.f32 	%f44, [%r37+16];
	add.f32 	%f45, %f43, %f44;
	ld.shared.f32 	%f46, [%r37+20];
	add.f32 	%f47, %f45, %f46;
	ld.shared.f32 	%f48, [%r37+24];
	add.f32 	%f49, %f47, %f48;
	ld.shared.f32 	%f50, [%r37+28];
	add.f32 	%f86, %f49, %f50;
	add.s32 	%r38, %r38, 16;
	add.s32 	%r37, %r37, 64;
	setp.ne.s32 	%p3, %r38, 0;
	@%p3 bra 	$L__BB2_3;
$L__BB2_4:
	setp.eq.s32 	%p4, %r2, 0;
	@%p4 bra 	$L__BB2_13;
	and.b32  	%r10, %r1, 7;
	setp.lt.u32 	%p5, %r2, 8;
	@%p5 bra 	$L__BB2_7;
	shl.b32 	%r28, %r40, 2;
	add.s32 	%r30, %r23, %r28;
	ld.shared.f32 	%f52, [%r30];
	add.f32 	%f53, %f86, %f52;
	ld.shared.f32 	%f54, [%r30+4];
	add.f32 	%f55, %f53, %f54;
	ld.shared.f32 	%f56, [%r30+8];
	add.f32 	%f57, %f55, %f56;
	ld.shared.f32 	%f58, [%r30+12];
	add.f32 	%f59, %f57, %f58;
	ld.shared.f32 	%f60, [%r30+16];
	add.f32 	%f61, %f59, %f60;
	ld.shared.f32 	%f62, [%r30+20];
	add.f32 	%f63, %f61, %f62;
	ld.shared.f32 	%f64, [%r30+24];
	add.f32 	%f65, %f63, %f64;
	ld.shared.f32 	%f66, [%r30+28];
	add.f32 	%f86, %f65, %f66;
	add.s32 	%r40, %r40, 8;
$L__BB2_7:
	setp.eq.s32 	%p6, %r10, 0;
	@%p6 bra 	$L__BB2_13;
	and.b32  	%r13, %r1, 3;
	setp.lt.u32 	%p7, %r10, 4;
	@%p7 bra 	$L__BB2_10;
	shl.b32 	%r31, %r40, 2;
	add.s32 	%r33, %r23, %r31;
	ld.shared.f32 	%f68, [%r33];
	add.f32 	%f69, %f86, %f68;
	ld.shared.f32 	%f70, [%r33+4];
	add.f32 	%f71, %f69, %f70;
	ld.shared.f32 	%f72, [%r33+8];
	add.f32 	%f73, %f71, %f72;
	ld.shared.f32 	%f74, [%r33+12];
	add.f32 	%f86, %f73, %f74;
	add.s32 	%r40, %r40, 4;
$L__BB2_10:
	setp.eq.s32 	%p8, %r13, 0;
	@%p8 bra 	$L__BB2_13;
	shl.b32 	%r34, %r40, 2;
	add.s32 	%r43, %r23, %r34;
	neg.s32 	%r42, %r13;
$L__BB2_12:
	.pragma "nounroll";
	ld.shared.f32 	%f75, [%r43];
	add.f32 	%f86, %f86, %f75;
	add.s32 	%r43, %r43, 4;
	add.s32 	%r42, %r42, 1;
	setp.ne.s32 	%p9, %r42, 0;
	@%p9 bra 	$L__BB2_12;
$L__BB2_13:
	add.s32 	%r36, %r1, 1;
	cvt.rn.f32.u32 	%f76, %r36;
	div.rn.f32 	%f14, %f86, %f76;
	ld.global.f32 	%f77, [%rd1];
	setp.leu.f32 	%p10, %f77, %f14;
	@%p10 bra 	$L__BB2_15;
	st.global.f32 	[%rd1], %f14;
$L__BB2_15:
	ret;

}


// ===== COMPILED SASS (sm_100) =====

	.target	sm_100

	.elftype	@"ET_EXEC"


//--------------------- .note.nv.tkinfo           --------------------------
	.section	.note.nv.tkinfo,"",@"SHT_NOTE"
	.sectionflags	@"SHF_NOTE_NV_TKINFO"
	.tkinfo
        /*0018*/ 	.word	0x00000002
        /*0030*/ 	.string	""
        /*0030*/ 	.string	"ptxas"
        /*0030*/ 	.string	"Cuda compilation tools, release 13.0, V13.0.88"
        /*0030*/ 	.string	"Build cuda_13.0.r13.0/compiler.36424714_0"
        /*0030*/ 	.string	"-arch sm_100 -m 64 "



//--------------------- .note.nv.cuinfo           --------------------------
	.section	.note.nv.cuinfo,"",@"SHT_NOTE"
	.sectionflags	@"SHF_NOTE_NV_CUINFO"
        /*0018*/ 	.short	0x0002
        /*001a*/ 	.short	0x0064
        /*001c*/ 	.short	0x0082
	.zero		2


//--------------------- .nv.info                  --------------------------
	.section	.nv.info,"",@"SHT_CUDA_INFO"
	.align	4


	//----- nvinfo : EIATTR_REGCOUNT
	.align		4
        /*0000*/ 	.byte	0x04, 0x2f
        /*0002*/ 	.short	(.L_2 - .L_1)
	.align		4
.L_1:
        /*0004*/ 	.word	index@(_Z13local_mem_GPUf)
        /*0008*/ 	.word	0x00000018


	//----- nvinfo : EIATTR_FRAME_SIZE
	.align		4
.L_2:
        /*000c*/ 	.byte	0x04, 0x11
        /*000e*/ 	.short	(.L_4 - .L_3)
	.align		4
.L_3:
        /*0010*/ 	.word	index@(_Z13local_mem_GPUf)
        /*0014*/ 	.word	0x00000008


	//----- nvinfo : EIATTR_REGCOUNT
	.align		4
.L_4:
        /*0018*/ 	.byte	0x04, 0x2f
        /*001a*/ 	.short	(.L_6 - .L_5)
	.align		4
.L_5:
        /*001c*/ 	.word	index@(_Z14global_mem_GPUPf)
        /*0020*/ 	.word	0x00000008


	//----- nvinfo : EIATTR_FRAME_SIZE
	.align		4
.L_6:
        /*0024*/ 	.byte	0x04, 0x11
        /*0026*/ 	.short	(.L_8 - .L_7)
	.align		4
.L_7:
        /*0028*/ 	.word	index@(_Z14global_mem_GPUPf)
        /*002c*/ 	.word	0x00000000


	//----- nvinfo : EIATTR_REGCOUNT
	.align		4
.L_8:
        /*0030*/ 	.byte	0x04, 0x2f
        /*0032*/ 	.short	(.L_10 - .L_9)
	.align		4
.L_9:
        /*0034*/ 	.word	index@(_Z14shared_mem_GPUPf)
        /*0038*/ 	.word	0x0000001b


	//----- nvinfo : EIATTR_FRAME_SIZE
	.align		4
.L_10:
        /*003c*/ 	.byte	0x04, 0x11
        /*003e*/ 	.short	(.L_12 - .L_11)
	.align		4
.L_11:
        /*0040*/ 	.word	index@($__internal_0_$__cuda_sm3x_div_rn_noftz_f32_slowpath)
        /*0044*/ 	.word	0x00000000


	//----- nvinfo : EIATTR_FRAME_SIZE
	.align		4
.L_12:
        /*0048*/ 	.byte	0x04, 0x11
        /*004a*/ 	.short	(.L_14 - .L_13)
	.align		4
.L_13:
        /*004c*/ 	.word	index@(_Z14shared_mem_GPUPf)
        /*0050*/ 	.word	0x00000000


	//----- nvinfo : EIATTR_MIN_STACK_SIZE
	.align		4
.L_14:
        /*0054*/ 	.byte	0x04, 0x12
        /*0056*/ 	.short	(.L_16 - .L_15)
	.align		4
.L_15:
        /*0058*/ 	.word	index@(_Z14shared_mem_GPUPf)
        /*005c*/ 	.word	0x00000000


	//----- nvinfo : EIATTR_MIN_STACK_SIZE
	.align		4
.L_16:
        /*0060*/ 	.byte	0x04, 0x12
        /*0062*/ 	.short	(.L_18 - .L_17)
	.align		4
.L_17:
        /*0064*/ 	.word	index@(_Z14global_mem_GPUPf)
        /*0068*/ 	.word	0x00000000


	//----- nvinfo : EIATTR_MIN_STACK_SIZE
	.align		4
.L_18:
        /*006c*/ 	.byte	0x04, 0x12
        /*006e*/ 	.short	(.L_20 - .L_19)
	.align		4
.L_19:
        /*0070*/ 	.word	index@(_Z13local_mem_GPUf)
        /*0074*/ 	.word	0x00000008
.L_20:


//--------------------- .nv.compat                --------------------------
	.section	.nv.compat,"",@"SHT_CUDA_COMPAT_INFO"
	.align	4
        /*0000*/ 	.byte	0x02, 0x09, 0x00, 0x00, 0x02, 0x02, 0x01, 0x00, 0x02, 0x05, 0x05, 0x00, 0x03, 0x07, 0x01, 0x01
        /*0010*/ 	.byte	0x02, 0x03, 0x00, 0x00, 0x02, 0x06, 0x01, 0x00, 0x04, 0x0b, 0x08, 0x00, 0x01, 0x00, 0x00, 0x00
        /*0020*/ 	.byte	0x00, 0x00, 0x00, 0x00


//--------------------- .nv.info._Z14shared_mem_GPUPf --------------------------
	.section	.nv.info._Z14shared_mem_GPUPf,"",@"SHT_CUDA_INFO"
	.sectionflags	@""
	.align	4


	//----- nvinfo : EIATTR_CUDA_API_VERSION
	.align		4
        /*0000*/ 	.byte	0x04, 0x37
        /*0002*/ 	.short	(.L_22 - .L_21)
.L_21:
        /*0004*/ 	.word	0x00000082


	//----- nvinfo : EIATTR_KPARAM_INFO
	.align		4
.L_22:
        /*0008*/ 	.byte	0x04, 0x17
        /*000a*/ 	.short	(.L_24 - .L_23)
.L_23:
        /*000c*/ 	.word	0x00000000
        /*0010*/ 	.short	0x0000
        /*0012*/ 	.short	0x0000
        /*0014*/ 	.byte	0x00, 0xf5, 0x21, 0x00


	//----- nvinfo : EIATTR_SPARSE_MMA_MASK
	.align		4
.L_24:
        /*0018*/ 	.byte	0x03, 0x50
        /*001a*/ 	.short	0x0000


	//----- nvinfo : EIATTR_MAXREG_COUNT
	.align		4
        /*001c*/ 	.byte	0x03, 0x1b
        /*001e*/ 	.short	0x00ff


	//----- nvinfo : EIATTR_NUM_BARRIERS
	.align		4
        /*0020*/ 	.byte	0x02, 0x4c
        /*0022*/ 	.byte	0x01
	.zero		1


	//----- nvinfo : EIATTR_MERCURY_ISA_VERSION
	.align		4
        /*0024*/ 	.byte	0x03, 0x5f
        /*0026*/ 	.short	0x0101


	//----- nvinfo : EIATTR_VRC_CTA_INIT_COUNT
	.align		4
        /*0028*/ 	.byte	0x02, 0x4a
	.zero		1
	.zero		1


	//----- nvinfo : EIATTR_EXIT_INSTR_OFFSETS
	.align		4
        /*002c*/ 	.byte	0x04, 0x1c
        /*002e*/ 	.short	(.L_26 - .L_25)


	//   ....[0]....
.L_25:
        /*0030*/ 	.word	0x000006d0


	//   ....[1]....
        /*0034*/ 	.word	0x000006f0


	//----- nvinfo : EIATTR_CRS_STACK_SIZE
	.align		4
.L_26:
        /*0038*/ 	.byte	0x04, 0x1e
        /*003a*/ 	.short	(.L_28 - .L_27)
.L_27:
        /*003c*/ 	.word	0x00000000


	//----- nvinfo : EIATTR_CBANK_PARAM_SIZE
	.align		4
.L_28:
        /*0040*/ 	.byte	0x03, 0x19
        /*0042*/ 	.short	0x0008


	//----- nvinfo : EIATTR_PARAM_CBANK
	.align		4
        /*0044*/ 	.byte	0x04, 0x0a
        /*0046*/ 	.short	(.L_30 - .L_29)
	.align		4
.L_29:
        /*0048*/ 	.word	index@(.nv.constant0._Z14shared_mem_GPUPf)
        /*004c*/ 	.short	0x0380
        /*004e*/ 	.short	0x0008


	//----- nvinfo : EIATTR_SW_WAR
	.align		4
.L_30:
        /*0050*/ 	.byte	0x04, 0x36
        /*0052*/ 	.short	(.L_32 - .L_31)
.L_31:
        /*0054*/ 	.word	0x00000008
.L_32:


//--------------------- .nv.info._Z14global_mem_GPUPf --------------------------
	.section	.nv.info._Z14global_mem_GPUPf,"",@"SHT_CUDA_INFO"
	.sectionflags	@""
	.align	4


	//----- nvinfo : EIATTR_CUDA_API_VERSION
	.align		4
        /*0000*/ 	.byte	0x04, 0x37
        /*0002*/ 	.short	(.L_34 - .L_33)
.L_33:
        /*0004*/ 	.word	0x00000082


	//----- nvinfo : EIATTR_KPARAM_INFO
	.align		4
.L_34:
        /*0008*/ 	.byte	0x04, 0x17
        /*000a*/ 	.short	(.L_36 - .L_35)
.L_35:
        /*000c*/ 	.word	0x00000000
        /*0010*/ 	.short	0x0000
        /*0012*/ 	.short	0x0000
        /*0014*/ 	.byte	0x00, 0xf5, 0x21, 0x00


	//----- nvinfo : EIATTR_SPARSE_MMA_MASK
	.align		4
.L_36:
        /*0018*/ 	.byte	0x03, 0x50
        /*001a*/ 	.short	0x0000


	//----- nvinfo : EIATTR_MAXREG_COUNT
	.align		4
        /*001c*/ 	.byte	0x03, 0x1b
        /*001e*/ 	.short	0x00ff


	//----- nvinfo : EIATTR_MERCURY_ISA_VERSION
	.align		4
        /*0020*/ 	.byte	0x03, 0x5f
        /*0022*/ 	.short	0x0101


	//----- nvinfo : EIATTR_VRC_CTA_INIT_COUNT
	.align		4
        /*0024*/ 	.byte	0x02, 0x4a
	.zero		1
	.zero		1


	//----- nvinfo : EIATTR_EXIT_INSTR_OFFSETS
	.align		4
        /*0028*/ 	.byte	0x04, 0x1c
        /*002a*/ 	.short	(.L_38 - .L_37)


	//   ....[0]....
.L_37:
        /*002c*/ 	.word	0x00000080


	//----- nvinfo : EIATTR_CBANK_PARAM_SIZE
	.align		4
.L_38:
        /*0030*/ 	.byte	0x03, 0x19
        /*0032*/ 	.short	0x0008


	//----- nvinfo : EIATTR_PARAM_CBANK
	.align		4
        /*0034*/ 	.byte	0x04, 0x0a
        /*0036*/ 	.short	(.L_40 - .L_39)
	.align		4
.L_39:
        /*0038*/ 	.word	index@(.nv.constant0._Z14global_mem_GPUPf)
        /*003c*/ 	.short	0x0380
        /*003e*/ 	.short	0x0008


	//----- nvinfo : EIATTR_SW_WAR
	.align		4
.L_40:
        /*0040*/ 	.byte	0x04, 0x36
        /*0042*/ 	.short	(.L_42 - .L_41)
.L_41:
        /*0044*/ 	.word	0x00000008
.L_42:


//--------------------- .nv.info._Z13local_mem_GPUf --------------------------
	.section	.nv.info._Z13local_mem_GPUf,"",@"SHT_CUDA_INFO"
	.sectionflags	@""
	.align	4


	//----- nvinfo : EIATTR_CUDA_API_VERSION
	.align		4
        /*0000*/ 	.byte	0x04, 0x37
        /*0002*/ 	.short	(.L_44 - .L_43)
.L_43:
        /*0004*/ 	.word	0x00000082


	//----- nvinfo : EIATTR_KPARAM_INFO
	.align		4
.L_44:
        /*0008*/ 	.byte	0x04, 0x17
        /*000a*/ 	.short	(.L_46 - .L_45)
.L_45:
        /*000c*/ 	.word	0x00000000
        /*0010*/ 	.short	0x0000
        /*0012*/ 	.short	0x0000
        /*0014*/ 	.byte	0x00, 0xf0, 0x11, 0x00


	//----- nvinfo : EIATTR_SPARSE_MMA_MASK
	.align		4
.L_46:
        /*0018*/ 	.byte	0x03, 0x50
        /*001a*/ 	.short	0x0000


	//----- nvinfo : EIATTR_MAXREG_COUNT
	.align		4
        /*001c*/ 	.byte	0x03, 0x1b
        /*001e*/ 	.short	0x00ff


	//----- nvinfo : EIATTR_EXTERNS
	.align		4
        /*0020*/ 	.byte	0x04, 0x0f
        /*0022*/ 	.short	(.L_48 - .L_47)


	//   ....[0]....
	.align		4
.L_47:
        /*0024*/ 	.word	index@(vprintf)


	//----- nvinfo : EIATTR_MERCURY_ISA_VERSION
	.align		4
.L_48:
        /*0028*/ 	.byte	0x03, 0x5f
        /*002a*/ 	.short	0x0101


	//----- nvinfo : EIATTR_VRC_CTA_INIT_COUNT
	.align		4
        /*002c*/ 	.byte	0x02, 0x4a
	.zero		1
	.zero		1


	//----- nvinfo : EIATTR_SYSCALL_OFFSETS
	.align		4
        /*0030*/ 	.byte	0x04, 0x46
        /*0032*/ 	.short	(.L_50 - .L_49)


	//   ....[0]....
.L_49:
        /*0034*/ 	.word	0x000000f0


	//----- nvinfo : EIATTR_EXIT_INSTR_OFFSETS
	.align		4
.L_50:
        /*0038*/ 	.byte	0x04, 0x1c
        /*003a*/ 	.short	(.L_52 - .L_51)


	//   ....[0]....
.L_51:
        /*003c*/ 	.word	0x00000100


	//----- nvinfo : EIATTR_CBANK_PARAM_SIZE
	.align		4
.L_52:
        /*0040*/ 	.byte	0x03, 0x19
        /*0042*/ 	.short	0x0004


	//----- nvinfo : EIATTR_PARAM_CBANK
	.align		4
        /*0044*/ 	.byte	0x04, 0x0a
        /*0046*/ 	.short	(.L_54 - .L_53)
	.align		4
.L_53:
        /*0048*/ 	.word	index@(.nv.constant0._Z13local_mem_GPUf)
        /*004c*/ 	.short	0x0380
        /*004e*/ 	.short	0x0004


	//----- nvinfo : EIATTR_SW_WAR
	.align		4
.L_54:
        /*0050*/ 	.byte	0x04, 0x36
        /*0052*/ 	.short	(.L_56 - .L_55)
.L_55:
        /*0054*/ 	.word	0x00000008
.L_56:


//--------------------- .nv.callgraph             --------------------------
	.section	.nv.callgraph,"",@"SHT_CUDA_CALLGRAPH"
	.align	4
	.sectionentsize	8
	.align		4
        /*0000*/ 	.word	0x00000000
	.align		4
        /*0004*/ 	.word	0xffffffff
	.align		4
        /*0008*/ 	.word	index@(_Z13local_mem_GPUf)
	.align		4
        /*000c*/ 	.word	index@(vprintf)
	.align		4
        /*0010*/ 	.word	0x00000000
	.align		4
        /*0014*/ 	.word	0xfffffffe
	.align		4
        /*0018*/ 	.word	0x00000000
	.align		4
        /*001c*/ 	.word	0xfffffffd
	.align		4
        /*0020*/ 	.word	0x00000000
	.align		4
        /*0024*/ 	.word	0xfffffffc


//--------------------- .nv.constant4             --------------------------
	.section	.nv.constant4,"a",@progbits
	.align	8
	.align		8
.nv.constant4:
        /*0000*/ 	.dword	$str
	.align		8
        /*0008*/ 	.dword	vprintf


//--------------------- .text._Z14shared_mem_GPUPf --------------------------
	.section	.text._Z14shared_mem_GPUPf,"ax",@progbits
	.align	128
        .global         _Z14shared_mem_GPUPf
        .type           _Z14shared_mem_GPUPf,@function
        .size           _Z14shared_mem_GPUPf,(.L_x_25 - _Z14shared_mem_GPUPf)
        .other          _Z14shared_mem_GPUPf,@"STO_CUDA_ENTRY STV_DEFAULT"
_Z14shared_mem_GPUPf:
.text._Z14shared_mem_GPUPf:
[----:B------:R-:W-:Y:S01]  /*0000*/  LDC R1, c[0x0][0x37c] ;  /* 0x0000df00ff017b82 */ /* 0x000fe20000000800 */
[----:B------:R-:W0:Y:S07]  /*0010*/  S2R R0, SR_TID.X ;  /* 0x0000000000007919 */ /* 0x000e2e0000002100 */
[----:B------:R-:W0:Y:S01]  /*0020*/  LDC.64 R4, c[0x0][0x380] ;  /* 0x0000e000ff047b82 */ /* 0x000e220000000a00 */
[----:B------:R-:W1:Y:S01]  /*0030*/  LDCU.64 UR6, c[0x0][0x358] ;  /* 0x00006b00ff0677ac */ /* 0x000e620008000a00 */
[----:B0-----:R-:W-:-:S05]  /*0040*/  IMAD.WIDE.U32 R4, R0, 0x4, R4 ;  /* 0x0000000400047825 */ /* 0x001fca00078e0004 */
[----:B-1----:R-:W2:Y:S01]  /*0050*/  LDG.E R2, desc[UR6][R4.64] ;  /* 0x0000000604027981 */ /* 0x002ea2000c1e1900 */
[----:B------:R-:W0:Y:S01]  /*0060*/  S2UR UR5, SR_CgaCtaId ;  /* 0x00000000000579c3 */ /* 0x000e220000008800 */
[----:B------:R-:W-:Y:S01]  /*0070*/  UMOV UR4, 0x400 ;  /* 0x0000040000047882 */ /* 0x000fe20000000000 */
[----:B------:R-:W-:Y:S01]  /*0080*/  ISETP.NE.AND P0, PT, R0, RZ, PT ;  /* 0x000000ff0000720c */ /* 0x000fe20003f05270 */
[----:B------:R-:W-:Y:S01]  /*0090*/  BSSY.RECONVERGENT B0, `(.L_x_0) ;  /* 0x0000052000007945 */ /* 0x000fe20003800200 */
[----:B------:R-:W-:Y:S01]  /*00a0*/  IMAD.MOV.U32 R3, RZ, RZ, RZ ;  /* 0x000000ffff037224 */ /* 0x000fe200078e00ff */
[----:B0-----:R-:W-:-:S06]  /*00b0*/  ULEA UR4, UR5, UR4, 0x18 ;  /* 0x0000000405047291 */ /* 0x001fcc000f8ec0ff */
[----:B------:R-:W-:-:S05]  /*00c0*/  LEA R7, R0, UR4, 0x2 ;  /* 0x0000000400077c11 */ /* 0x000fca000f8e10ff */
[----:B--2---:R0:W-:Y:S01]  /*00d0*/  STS [R7], R2 ;  /* 0x0000000207007388 */ /* 0x0041e20000000800 */
[----:B------:R-:W-:Y:S06]  /*00e0*/  BAR.SYNC.DEFER_BLOCKING 0x0 ;  /* 0x0000000000007b1d */ /* 0x000fec0000010000 */
[----:B------:R-:W-:Y:S05]  /*00f0*/  @!P0 BRA `(.L_x_1) ;  /* 0x00000004002c8947 */ /* 0x000fea0003800000 */
[C---:B------:R-:W-:Y:S01]  /*0100*/  ISETP.GE.U32.AND P0, PT, R0.reuse, 0x10, PT ;  /* 0x000000100000780c */ /* 0x040fe20003f06070 */
[----:B------:R-:W-:Y:S01]  /*0110*/  BSSY.RECONVERGENT B1, `(.L_x_2) ;  /* 0x0000022000017945 */ /* 0x000fe20003800200 */
[----:B0-----:R-:W-:Y:S02]  /*0120*/  LOP3.LUT R7, R0, 0xf, RZ, 0xc0, !PT ;  /* 0x0000000f00077812 */ /* 0x001fe400078ec0ff */
[----:B------:R-:W-:Y:S02]  /*0130*/  CS2R R2, SRZ ;  /* 0x0000000000027805 */ /* 0x000fe4000001ff00 */
[----:B------:R-:W-:-:S07]  /*0140*/  ISETP.NE.AND P1, PT, R7, RZ, PT ;  /* 0x000000ff0700720c */ /* 0x000fce0003f25270 */
[----:B------:R-:W-:Y:S06]  /*0150*/  @!P0 BRA `(.L_x_3) ;  /* 0x0000000000748947 */ /* 0x000fec0003800000 */
[----:B------:R-:W-:Y:S01]  /*0160*/  UIADD3 UR5, UPT, UPT, UR4, 0x20, URZ ;  /* 0x0000002004057890 */ /* 0x000fe2000fffe0ff */
[----:B------:R-:W-:Y:S01]  /*0170*/  LOP3.LUT R2, R0, 0x3f0, RZ, 0xc0, !PT ;  /* 0x000003f000027812 */ /* 0x000fe200078ec0ff */
[----:B------:R-:W-:-:S04]  /*0180*/  IMAD.MOV.U32 R3, RZ, RZ, RZ ;  /* 0x000000ffff037224 */ /* 0x000fc800078e00ff */
[----:B------:R-:W-:Y:S02]  /*0190*/  IMAD.U32 R6, RZ, RZ, UR5 ;  /* 0x00000005ff067e24 */ /* 0x000fe4000f8e00ff */
[----:B------:R-:W-:-:S07]  /*01a0*/  IMAD.MOV R24, RZ, RZ, -R2 ;  /* 0x000000ffff187224 */ /* 0x000fce00078e0a02 */
.L_x_4:
[----:B------:R-:W0:Y:S01]  /*01b0*/  LDS.128 R8, [R6+-0x20] ;  /* 0xffffe00006087984 */ /* 0x000e220000000c00 */
[----:B------:R-:W-:-:S03]  /*01c0*/  IADD3 R24, PT, PT, R24, 0x10, RZ ;  /* 0x0000001018187810 */ /* 0x000fc60007ffe0ff */
[----:B------:R-:W1:Y:S01]  /*01d0*/  LDS.128 R12, [R6+-0x10] ;  /* 0xfffff000060c7984 */ /* 0x000e620000000c00 */
[----:B------:R-:W-:-:S03]  /*01e0*/  ISETP.NE.AND P0, PT, R24, RZ, PT ;  /* 0x000000ff1800720c */ /* 0x000fc60003f05270 */
[----:B------:R-:W2:Y:S04]  /*01f0*/  LDS.128 R16, [R6] ;  /* 0x0000000006107984 */ /* 0x000ea80000000c00 */
[----:B------:R3:W4:Y:S02]  /*0200*/  LDS.128 R20, [R6+0x10] ;  /* 0x0000100006147984 */ /* 0x0007240000000c00 */
[----:B---3--:R-:W-:Y:S02]  /*0210*/  VIADD R6, R6, 0x40 ;  /* 0x0000004006067836 */ /* 0x008fe40000000000 */
[----:B0-----:R-:W-:-:S04]  /*0220*/  FADD R8, R8, R3 ;  /* 0x0000000308087221 */ /* 0x001fc80000000000 */
[----:B------:R-:W-:-:S04]  /*0230*/  FADD R9, R8, R9 ;  /* 0x0000000908097221 */ /* 0x000fc80000000000 */
[----:B------:R-:W-:-:S04]  /*0240*/  FADD R10, R9, R10 ;  /* 0x0000000a090a7221 */ /* 0x000fc80000000000 */
[----:B------:R-:W-:-:S04]  /*0250*/  FADD R11, R10, R11 ;  /* 0x0000000b0a0b7221 */ /* 0x000fc80000000000 */
[----:B-1----:R-:W-:-:S04]  /*0260*/  FADD R12, R11, R12 ;  /* 0x0000000c0b0c7221 */ /* 0x002fc80000000000 */
[----:B------:R-:W-:-:S04]  /*0270*/  FADD R13, R12, R13 ;  /* 0x0000000d0c0d7221 */ /* 0x000fc80000000000 */
[----:B------:R-:W-:-:S04]  /*0280*/  FADD R14, R13, R14 ;  /* 0x0000000e0d0e7221 */ /* 0x000fc80000000000 */
[----:B------:R-:W-:-:S04]  /*0290*/  FADD R15, R14, R15 ;  /* 0x0000000f0e0f7221 */ /* 0x000fc80000000000 */
[----:B--2---:R-:W-:-:S04]  /*02a0*/  FADD R16, R15, R16 ;  /* 0x000000100f107221 */ /* 0x004fc80000000000 */
[----:B------:R-:W-:-:S04]  /*02b0*/  FADD R17, R16, R17 ;  /* 0x0000001110117221 */ /* 0x000fc80000000000 */
[----:B------:R-:W-:-:S04]  /*02c0*/  FADD R18, R17, R18 ;  /* 0x0000001211127221 */ /* 0x000fc80000000000 */
[----:B------:R-:W-:-:S04]  /*02d0*/  FADD R19, R18, R19 ;  /* 0x0000001312137221 */ /* 0x000fc80000000000 */
[----:B----4-:R-:W-:-:S04]  /*02e0*/  FADD R20, R19, R20 ;  /* 0x0000001413147221 */ /* 0x010fc80000000000 */
[----:B------:R-:W-:-:S04]  /*02f0*/  FADD R21, R20, R21 ;  /* 0x0000001514157221 */ /* 0x000fc80000000000 */
[----:B------:R-:W-:-:S04]  /*0300*/  FADD R22, R21, R22 ;  /* 0x0000001615167221 */ /* 0x000fc80000000000 */
[----:B------:R-:W-:Y:S01]  /*0310*/  FADD R3, R22, R23 ;  /* 0x0000001716037221 */ /* 0x000fe20000000000 */
[----:B------:R-:W-:Y:S06]  /*0320*/  @P0 BRA `(.L_x_4) ;  /* 0xfffffffc00a00947 */ /* 0x000fec000383ffff */
.L_x_3:
[----:B------:R-:W-:Y:S05]  /*0330*/  BSYNC.RECONVERGENT B1 ;  /* 0x0000000000017941 */ /* 0x000fea0003800200 */
.L_x_2:
[----:B------:R-:W-:Y:S05]  /*0340*/  @!P1 BRA `(.L_x_1) ;  /* 0x0000000000989947 */ /* 0x000fea0003800000 */
[----:B------:R-:W-:Y:S01]  /*0350*/  ISETP.GE.U32.AND P0, PT, R7, 0x8, PT ;  /* 0x000000080700780c */ /* 0x000fe20003f06070 */
[----:B------:R-:W-:Y:S01]  /*0360*/  BSSY.RECONVERGENT B1, `(.L_x_5) ;  /* 0x0000010000017945 */ /* 0x000fe20003800200 */
[----:B------:R-:W-:-:S04]  /*0370*/  LOP3.LUT R16, R0, 0x7, RZ, 0xc0, !PT ;  /* 0x0000000700107812 */ /* 0x000fc800078ec0ff */
[----:B------:R-:W-:-:S07]  /*0380*/  ISETP.NE.AND P1, PT, R16, RZ, PT ;  /* 0x000000ff1000720c */ /* 0x000fce0003f25270 */
[----:B------:R-:W-:Y:S06]  /*0390*/  @!P0 BRA `(.L_x_6) ;  /* 0x0000000000308947 */ /* 0x000fec0003800000 */
[C---:B------:R-:W-:Y:S01]  /*03a0*/  LEA R6, R2.reuse, UR4, 0x2 ;  /* 0x0000000402067c11 */ /* 0x040fe2000f8e10ff */
[----:B------:R-:W-:-:S04]  /*03b0*/  VIADD R2, R2, 0x8 ;  /* 0x0000000802027836 */ /* 0x000fc80000000000 */
[----:B------:R-:W0:Y:S04]  /*03c0*/  LDS.128 R8, [R6] ;  /* 0x0000000006087984 */ /* 0x000e280000000c00 */
[----:B------:R-:W1:Y:S01]  /*03d0*/  LDS.128 R12, [R6+0x10] ;  /* 0x00001000060c7984 */ /* 0x000e620000000c00 */
[----:B0-----:R-:W-:-:S04]  /*03e0*/  FADD R8, R3, R8 ;  /* 0x0000000803087221 */ /* 0x001fc80000000000 */
[----:B------:R-:W-:-:S04]  /*03f0*/  FADD R9, R8, R9 ;  /* 0x0000000908097221 */ /* 0x000fc80000000000 */
[----:B------:R-:W-:-:S04]  /*0400*/  FADD R10, R9, R10 ;  /* 0x0000000a090a7221 */ /* 0x000fc80000000000 */
[----:B------:R-:W-:-:S04]  /*0410*/  FADD R11, R10, R11 ;  /* 0x0000000b0a0b7221 */ /* 0x000fc80000000000 */
[----:B-1----:R-:W-:-:S04]  /*0420*/  FADD R12, R11, R12 ;  /* 0x0000000c0b0c7221 */ /* 0x002fc80000000000 */
[----:B------:R-:W-:-:S04]  /*0430*/  FADD R13, R12, R13 ;  /* 0x0000000d0c0d7221 */ /* 0x000fc80000000000 */
[----:B------:R-:W-:-:S04]  /*0440*/  FADD R14, R13, R14 ;  /* 0x0000000e0d0e7221 */ /* 0x000fc80000000000 */
[----:B------:R-:W-:-:S07]  /*0450*/  FADD R3, R14, R15 ;  /* 0x0000000f0e037221 */ /* 0x000fce0000000000 */
.L_x_6:
[----:B------:R-:W-:Y:S05]  /*0460*/  BSYNC.RECONVERGENT B1 ;  /* 0x0000000000017941 */ /* 0x000fea0003800200 */
.L_x_5:
[----:B------:R-:W-:Y:S05]  /*0470*/  @!P1 BRA `(.L_x_1) ;  /* 0x00000000004c9947 */ /* 0x000fea0003800000 */
[----:B------:R-:W-:Y:S02]  /*0480*/  ISETP.GE.U32.AND P0, PT, R16, 0x4, PT ;  /* 0x000000041000780c */ /* 0x000fe40003f06070 */
[----:B------:R-:W-:-:S04]  /*0490*/  LOP3.LUT R6, R0, 0x3, RZ, 0xc0, !PT ;  /* 0x0000000300067812 */ /* 0x000fc800078ec0ff */
[----:B------:R-:W-:-:S07]  /*04a0*/  ISETP.NE.AND P1, PT, R6, RZ, PT ;  /* 0x000000ff0600720c */ /* 0x000fce0003f25270 */
[C---:B------:R-:W-:Y:S01]  /*04b0*/  @P0 LEA R8, R2.reuse, UR4, 0x2 ;  /* 0x0000000402080c11 */ /* 0x040fe2000f8e10ff */
[----:B------:R-:W-:-:S05]  /*04c0*/  @P0 VIADD R2, R2, 0x4 ;  /* 0x0000000402020836 */ /* 0x000fca0000000000 */
[----:B------:R-:W0:Y:S02]  /*04d0*/  @P0 LDS.128 R8, [R8] ;  /* 0x0000000008080984 */ /* 0x000e240000000c00 */
[----:B0-----:R-:W-:-:S04]  /*04e0*/  @P0 FADD R12, R3, R8 ;  /* 0x00000008030c0221 */ /* 0x001fc80000000000 */
[----:B------:R-:W-:-:S04]  /*04f0*/  @P0 FADD R9, R12, R9 ;  /* 0x000000090c090221 */ /* 0x000fc80000000000 */
[----:B------:R-:W-:-:S04]  /*0500*/  @P0 FADD R10, R9, R10 ;  /* 0x0000000a090a0221 */ /* 0x000fc80000000000 */
[----:B------:R-:W-:Y:S01]  /*0510*/  @P0 FADD R3, R10, R11 ;  /* 0x0000000b0a030221 */ /* 0x000fe20000000000 */
[----:B------:R-:W-:Y:S06]  /*0520*/  @!P1 BRA `(.L_x_1) ;  /* 0x0000000000209947 */ /* 0x000fec0003800000 */
[----:B------:R-:W-:Y:S02]  /*0530*/  LEA R2, R2, UR4, 0x2 ;  /* 0x0000000402027c11 */ /* 0x000fe4000f8e10ff */
[----:B------:R-:W-:-:S07]  /*0540*/  IADD3 R6, PT, PT, -R6, RZ, RZ ;  /* 0x000000ff06067210 */ /* 0x000fce0007ffe1ff */
.L_x_7:
[----:B------:R0:W1:Y:S01]  /*0550*/  LDS R8, [R2] ;  /* 0x0000000002087984 */ /* 0x0000620000000800 */
[----:B------:R-:W-:-:S05]  /*0560*/  VIADD R6, R6, 0x1 ;  /* 0x0000000106067836 */ /* 0x000fca0000000000 */
[----:B------:R-:W-:Y:S01]  /*0570*/  ISETP.NE.AND P0, PT, R6, RZ, PT ;  /* 0x000000ff0600720c */ /* 0x000fe20003f05270 */
[----:B0-----:R-:W-:Y:S02]  /*0580*/  VIADD R2, R2, 0x4 ;  /* 0x0000000402027836 */ /* 0x001fe40000000000 */
[----:B-1----:R-:W-:-:S10]  /*0590*/  FADD R3, R8, R3 ;  /* 0x0000000308037221 */ /* 0x002fd40000000000 */
[----:B------:R-:W-:Y:S05]  /*05a0*/  @P0 BRA `(.L_x_7) ;  /* 0xfffffffc00e80947 */ /* 0x000fea000383ffff */
.L_x_1:
[----:B------:R-:W-:Y:S05]  /*05b0*/  BSYNC.RECONVERGENT B0 ;  /* 0x0000000000007941 */ /* 0x000fea0003800200 */
.L_x_0:
[----:B------:R-:W-:Y:S01]  /*05c0*/  VIADD R0, R0, 0x1 ;  /* 0x0000000100007836 */ /* 0x000fe20000000000 */
[----:B------:R-:W-:Y:S04]  /*05d0*/  BSSY.RECONVERGENT B0, `(.L_x_8) ;  /* 0x000000d000007945 */ /* 0x000fe80003800200 */
[----:B------:R-:W-:-:S04]  /*05e0*/  I2FP.F32.U32 R6, R0 ;  /* 0x0000000000067245 */ /* 0x000fc80000201000 */
[----:B0-----:R-:W0:Y:S08]  /*05f0*/  MUFU.RCP R7, R6 ;  /* 0x0000000600077308 */ /* 0x001e300000001000 */
[----:B------:R-:W1:Y:S01]  /*0600*/  FCHK P0, R3, R6 ;  /* 0x0000000603007302 */ /* 0x000e620000000000 */
[----:B0-----:R-:W-:-:S04]  /*0610*/  FFMA R0, -R6, R7, 1 ;  /* 0x3f80000006007423 */ /* 0x001fc80000000107 */
[----:B------:R-:W-:-:S04]  /*0620*/  FFMA R0, R7, R0, R7 ;  /* 0x0000000007007223 */ /* 0x000fc80000000007 */
[----:B------:R-:W-:-:S04]  /*0630*/  FFMA R7, R0, R3, RZ ;  /* 0x0000000300077223 */ /* 0x000fc800000000ff */
[----:B------:R-:W-:-:S04]  /*0640*/  FFMA R2, -R6, R7, R3 ;  /* 0x0000000706027223 */ /* 0x000fc80000000103 */
[----:B------:R-:W-:Y:S01]  /*0650*/  FFMA R7, R0, R2, R7 ;  /* 0x0000000200077223 */ /* 0x000fe20000000007 */
[----:B-1----:R-:W-:Y:S06]  /*0660*/  @!P0 BRA `(.L_x_9) ;  /* 0x00000000000c8947 */ /* 0x002fec0003800000 */
[----:B------:R-:W-:-:S07]  /*0670*/  MOV R2, 0x690 ;  /* 0x0000069000027802 */ /* 0x000fce0000000f00 */
[----:B------:R-:W-:Y:S05]  /*0680*/  CALL.REL.NOINC `($__internal_0_$__cuda_sm3x_div_rn_noftz_f32_slowpath) ;  /* 0x00000000001c7944 */ /* 0x000fea0003c00000 */
[----:B------:R-:W-:-:S07]  /*0690*/  MOV R7, R0 ;  /* 0x0000000000077202 */ /* 0x000fce0000000f00 */
.L_x_9:
[----:B------:R-:W-:Y:S05]  /*06a0*/  BSYNC.RECONVERGENT B0 ;  /* 0x0000000000007941 */ /* 0x000fea0003800200 */
.L_x_8:
[----:B------:R-:W2:Y:S02]  /*06b0*/  LDG.E R0, desc[UR6][R4.64] ;  /* 0x0000000604007981 */ /* 0x000ea4000c1e1900 */
[----:B--2---:R-:W-:-:S13]  /*06c0*/  FSETP.GT.AND P0, PT, R0, R7, PT ;  /* 0x000000070000720b */ /* 0x004fda0003f04000 */
[----:B------:R-:W-:Y:S05]  /*06d0*/  @!P0 EXIT ;  /* 0x000000000000894d */ /* 0x000fea0003800000 */
[----:B------:R-:W-:Y:S01]  /*06e0*/  STG.E desc[UR6][R4.64], R7 ;  /* 0x0000000704007986 */ /* 0x000fe2000c101906 */
[----:B------:R-:W-:Y:S05]  /*06f0*/  EXIT ;  /* 0x000000000000794d */ /* 0x000fea0003800000 */
        .weak           $__internal_0_$__cuda_sm3x_div_rn_noftz_f32_slowpath
        .type           $__internal_0_$__cuda_sm3x_div_rn_noftz_f32_slowpath,@function
        .size           $__internal_0_$__cuda_sm3x_div_rn_noftz_f32_slowpath,(.L_x_25 - $__internal_0_$__cuda_sm3x_div_rn_noftz_f32_slowpath)
$__internal_0_$__cuda_sm3x_div_rn_noftz_f32_slowpath:
[----:B------:R-:W-:Y:S01]  /*0700*/  SHF.R.U32.HI R7, RZ, 0x17, R6 ;  /* 0x00000017ff077819 */ /* 0x000fe20000011606 */
[----:B------:R-:W-:Y:S01]  /*0710*/  BSSY.RECONVERGENT B1, `(.L_x_10) ;  /* 0x0000063000017945 */ /* 0x000fe20003800200 */
[----:B------:R-:W-:Y:S02]  /*0720*/  SHF.R.U32.HI R0, RZ, 0x17, R3 ;  /* 0x00000017ff007819 */ /* 0x000fe40000011603 */
[----:B------:R-:W-:Y:S02]  /*0730*/  LOP3.LUT R7, R7, 0xff, RZ, 0xc0, !PT ;  /* 0x000000ff07077812 */ /* 0x000fe400078ec0ff */
[----:B------:R-:W-:-:S03]  /*0740*/  LOP3.LUT R12, R0, 0xff, RZ, 0xc0, !PT ;  /* 0x000000ff000c7812 */ /* 0x000fc600078ec0ff */
[----:B------:R-:W-:Y:S02]  /*0750*/  VIADD R9, R7, 0xffffffff ;  /* 0xffffffff07097836 */ /* 0x000fe40000000000 */
[----:B------:R-:W-:-:S03]  /*0760*/  VIADD R10, R12, 0xffffffff ;  /* 0xffffffff0c0a7836 */ /* 0x000fc60000000000 */
[----:B------:R-:W-:-:S04]  /*0770*/  ISETP.GT.U32.AND P0, PT, R9, 0xfd, PT ;  /* 0x000000fd0900780c */ /* 0x000fc80003f04070 */
[----:B------:R-:W-:-:S13]  /*0780*/  ISETP.GT.U32.OR P0, PT, R10, 0xfd, P0 ;  /* 0x000000fd0a00780c */ /* 0x000fda0000704470 */
[----:B------:R-:W-:Y:S01]  /*0790*/  @!P0 IMAD.MOV.U32 R8, RZ, RZ, RZ ;  /* 0x000000ffff088224 */ /* 0x000fe200078e00ff */
[----:B------:R-:W-:Y:S06]  /*07a0*/  @!P0 BRA `(.L_x_11) ;  /* 0x0000000000608947 */ /* 0x000fec0003800000 */
[----:B------:R-:W-:Y:S02]  /*07b0*/  FSETP.GTU.FTZ.AND P0, PT, |R3|, +INF , PT ;  /* 0x7f8000000300780b */ /* 0x000fe40003f1c200 */
[----:B------:R-:W-:Y:S02]  /*07c0*/  FSETP.GTU.FTZ.AND P1, PT, |R6|, +INF , PT ;  /* 0x7f8000000600780b */ /* 0x000fe40003f3c200 */
[----:B------:R-:W-:Y:S02]  /*07d0*/  MOV R0, R6 ;  /* 0x0000000600007202 */ /* 0x000fe40000000f00 */
[----:B------:R-:W-:-:S13]  /*07e0*/  PLOP3.LUT P0, PT, P0, P1, PT, 0xf8, 0x8f ;  /* 0x00000000008f781c */ /* 0x000fda0000703f70 */
[----:B------:R-:W-:Y:S05]  /*07f0*/  @P0 BRA `(.L_x_12) ;  /* 0x00000004004c0947 */ /* 0x000fea0003800000 */
[----:B------:R-:W-:-:S13]  /*0800*/  LOP3.LUT P0, RZ, R6, 0x7fffffff, R3, 0xc8, !PT ;  /* 0x7fffffff06ff7812 */ /* 0x000fda000780c803 */
[----:B------:R-:W-:Y:S05]  /*0810*/  @!P0 BRA `(.L_x_13) ;  /* 0x00000004003c8947 */ /* 0x000fea0003800000 */
[C---:B------:R-:W-:Y:S02]  /*0820*/  FSETP.NEU.FTZ.AND P2, PT, |R3|.reuse, +INF , PT ;  /* 0x7f8000000300780b */ /* 0x040fe40003f5d200 */
[----:B------:R-:W-:Y:S02]  /*0830*/  FSETP.NEU.FTZ.AND P1, PT, |R0|, +INF , PT ;  /* 0x7f8000000000780b */ /* 0x000fe40003f3d200 */
[----:B------:R-:W-:-:S11]  /*0840*/  FSETP.NEU.FTZ.AND P0, PT, |R3|, +INF , PT ;  /* 0x7f8000000300780b */ /* 0x000fd60003f1d200 */
[----:B------:R-:W-:Y:S05]  /*0850*/  @!P1 BRA !P2, `(.L_x_13) ;  /* 0x00000004002c9947 */ /* 0x000fea0005000000 */
[----:B------:R-:W-:-:S04]  /*0860*/  LOP3.LUT P2, RZ, R3, 0x7fffffff, RZ, 0xc0, !PT ;  /* 0x7fffffff03ff7812 */ /* 0x000fc8000784c0ff */
[----:B------:R-:W-:-:S13]  /*0870*/  PLOP3.LUT P1, PT, P1, P2, PT, 0x2f, 0xf2 ;  /* 0x0000000000f2781c */ /* 0x000fda0000f24577 */
[----:B------:R-:W-:Y:S05]  /*0880*/  @P1 BRA `(.L_x_14) ;  /* 0x0000000400181947 */ /* 0x000fea0003800000 */
[----:B------:R-:W-:-:S04]  /*0890*/  LOP3.LUT P1, RZ, R6, 0x7fffffff, RZ, 0xc0, !PT ;  /* 0x7fffffff06ff7812 */ /* 0x000fc8000782c0ff */
[----:B------:R-:W-:-:S13]  /*08a0*/  PLOP3.LUT P0, PT, P0, P1, PT, 0x2f, 0xf2 ;  /* 0x0000000000f2781c */ /* 0x000fda0000702577 */
[----:B------:R-:W-:Y:S05]  /*08b0*/  @P0 BRA `(.L_x_15) ;  /* 0x0000000400000947 */ /* 0x000fea0003800000 */
[----:B------:R-:W-:Y:S02]  /*08c0*/  ISETP.GE.AND P0, PT, R10, RZ, PT ;  /* 0x000000ff0a00720c */ /* 0x000fe40003f06270 */
[----:B------:R-:W-:-:S11]  /*08d0*/  ISETP.GE.AND P1, PT, R9, RZ, PT ;  /* 0x000000ff0900720c */ /* 0x000fd60003f26270 */
[----:B------:R-:W-:Y:S02]  /*08e0*/  @P0 IMAD.MOV.U32 R8, RZ, RZ, RZ ;  /* 0x000000ffff080224 */ /* 0x000fe400078e00ff */
[----:B------:R-:W-:Y:S01]  /*08f0*/  @!P0 FFMA R3, R3, 1.84467440737095516160e+19, RZ ;  /* 0x5f80000003038823 */ /* 0x000fe200000000ff */
[----:B------:R-:W-:Y:S02]  /*0900*/  @!P0 IMAD.MOV.U32 R8, RZ, RZ, -0x40 ;  /* 0xffffffc0ff088424 */ /* 0x000fe400078e00ff */
[----:B------:R-:W-:Y:S02]  /*0910*/  @!P1 FFMA R6, R0, 1.84467440737095516160e+19, RZ ;  /* 0x5f80000000069823 */ /* 0x000fe400000000ff */
[----:B------:R-:W-:-:S07]  /*0920*/  @!P1 VIADD R8, R8, 0x40 ;  /* 0x0000004008089836 */ /* 0x000fce0000000000 */
.L_x_11:
[----:B------:R-:W-:Y:S01]  /*0930*/  LEA R9, R7, 0xc0800000, 0x17 ;  /* 0xc080000007097811 */ /* 0x000fe200078eb8ff */
[----:B------:R-:W-:Y:S03]  /*0940*/  BSSY.RECONVERGENT B2, `(.L_x_16) ;  /* 0x0000036000027945 */ /* 0x000fe60003800200 */
[----:B------:R-:W-:Y:S01]  /*0950*/  IADD3 R9, PT, PT, -R9, R6, RZ ;  /* 0x0000000609097210 */ /* 0x000fe20007ffe1ff */
[----:B------:R-:W-:-:S03]  /*0960*/  VIADD R6, R12, 0xffffff81 ;  /* 0xffffff810c067836 */ /* 0x000fc60000000000 */
[----:B------:R-:W0:Y:S01]  /*0970*/  MUFU.RCP R10, R9 ;  /* 0x00000009000a7308 */ /* 0x000e220000001000 */
[----:B------:R-:W-:Y:S01]  /*0980*/  FADD.FTZ R11, -R9, -RZ ;  /* 0x800000ff090b7221 */ /* 0x000fe20000010100 */
[C---:B------:R-:W-:Y:S01]  /*0990*/  IMAD R0, R6.reuse, -0x800000, R3 ;  /* 0xff80000006007824 */ /* 0x040fe200078e0203 */
[----:B------:R-:W-:-:S05]  /*09a0*/  IADD3 R7, PT, PT, R6, 0x7f, -R7 ;  /* 0x0000007f06077810 */ /* 0x000fca0007ffe807 */
[----:B------:R-:W-:Y:S02]  /*09b0*/  IMAD.IADD R7, R7, 0x1, R8 ;  /* 0x0000000107077824 */ /* 0x000fe400078e0208 */
[----:B0-----:R-:W-:-:S04]  /*09c0*/  FFMA R13, R10, R11, 1 ;  /* 0x3f8000000a0d7423 */ /* 0x001fc8000000000b */
[----:B------:R-:W-:-:S04]  /*09d0*/  FFMA R12, R10, R13, R10 ;  /* 0x0000000d0a0c7223 */ /* 0x000fc8000000000a */
[----:B------:R-:W-:-:S04]  /*09e0*/  FFMA R3, R0, R12, RZ ;  /* 0x0000000c00037223 */ /* 0x000fc800000000ff */
[----:B------:R-:W-:-:S04]  /*09f0*/  FFMA R10, R11, R3, R0 ;  /* 0x000000030b0a7223 */ /* 0x000fc80000000000 */
[----:B------:R-:W-:-:S04]  /*0a00*/  FFMA R13, R12, R10, R3 ;  /* 0x0000000a0c0d7223 */ /* 0x000fc80000000003 */
[----:B------:R-:W-:-:S04]  /*0a10*/  FFMA R10, R11, R13, R0 ;  /* 0x0000000d0b0a7223 */ /* 0x000fc80000000000 */
[----:B------:R-:W-:-:S05]  /*0a20*/  FFMA R0, R12, R10, R13 ;  /* 0x0000000a0c007223 */ /* 0x000fca000000000d */
[----:B------:R-:W-:-:S04]  /*0a30*/  SHF.R.U32.HI R3, RZ, 0x17, R0 ;  /* 0x00000017ff037819 */ /* 0x000fc80000011600 */
[----:B------:R-:W-:-:S05]  /*0a40*/  LOP3.LUT R3, R3, 0xff, RZ, 0xc0, !PT ;  /* 0x000000ff03037812 */ /* 0x000fca00078ec0ff */
[----:B------:R-:W-:-:S05]  /*0a50*/  IMAD.IADD R9, R3, 0x1, R7 ;  /* 0x0000000103097824 */ /* 0x000fca00078e0207 */
[----:B------:R-:W-:-:S04]  /*0a60*/  IADD3 R3, PT, PT, R9, -0x1, RZ ;  /* 0xffffffff09037810 */ /* 0x000fc80007ffe0ff */
[----:B------:R-:W-:-:S13]  /*0a70*/  ISETP.GE.U32.AND P0, PT, R3, 0xfe, PT ;  /* 0x000000fe0300780c */ /* 0x000fda0003f06070 */
[----:B------:R-:W-:Y:S05]  /*0a80*/  @!P0 BRA `(.L_x_17) ;  /* 0x0000000000808947 */ /* 0x000fea0003800000 */
[----:B------:R-:W-:-:S13]  /*0a90*/  ISETP.GT.AND P0, PT, R9, 0xfe, PT ;  /* 0x000000fe0900780c */ /* 0x000fda0003f04270 */
[----:B------:R-:W-:Y:S05]  /*0aa0*/  @P0 BRA `(.L_x_18) ;  /* 0x00000000006c0947 */ /* 0x000fea0003800000 */
[----:B------:R-:W-:-:S13]  /*0ab0*/  ISETP.GE.AND P0, PT, R9, 0x1, PT ;  /* 0x000000010900780c */ /* 0x000fda0003f06270 */
[----:B------:R-:W-:Y:S05]  /*0ac0*/  @P0 BRA `(.L_x_19) ;  /* 0x0000000000740947 */ /* 0x000fea0003800000 */
[----:B------:R-:W-:Y:S02]  /*0ad0*/  ISETP.GE.AND P0, PT, R9, -0x18, PT ;  /* 0xffffffe80900780c */ /* 0x000fe40003f06270 */
[----:B------:R-:W-:-:S11]  /*0ae0*/  LOP3.LUT R0, R0, 0x80000000, RZ, 0xc0, !PT ;  /* 0x8000000000007812 */ /* 0x000fd600078ec0ff */
[----:B------:R-:W-:Y:S05]  /*0af0*/  @!P0 BRA `(.L_x_19) ;  /* 0x0000000000688947 */ /* 0x000fea0003800000 */
[CCC-:B------:R-:W-:Y:S01]  /*0b00*/  FFMA.RZ R3, R12.reuse, R10.reuse, R13.reuse ;  /* 0x0000000a0c037223 */ /* 0x1c0fe2000000c00d */
[C---:B------:R-:W-:Y:S02]  /*0b10*/  VIADD R8, R9.reuse, 0x20 ;  /* 0x0000002009087836 */ /* 0x040fe40000000000 */
[CCC-:B------:R-:W-:Y:S01]  /*0b20*/  FFMA.RM R6, R12.reuse, R10.reuse, R13.reuse ;  /* 0x0000000a0c067223 */ /* 0x1c0fe2000000400d */
[----:B------:R-:W-:Y:S02]  /*0b30*/  ISETP.NE.AND P2, PT, R9, RZ, PT ;  /* 0x000000ff0900720c */ /* 0x000fe40003f45270 */
[----:B------:R-:W-:Y:S01]  /*0b40*/  LOP3.LUT R7, R3, 0x7fffff, RZ, 0xc0, !PT ;  /* 0x007fffff03077812 */ /* 0x000fe200078ec0ff */
[----:B------:R-:W-:Y:S01]  /*0b50*/  FFMA.RP R3, R12, R10, R13 ;  /* 0x0000000a0c037223 */ /* 0x000fe2000000800d */
[----:B------:R-:W-:Y:S01]  /*0b60*/  ISETP.NE.AND P1, PT, R9, RZ, PT ;  /* 0x000000ff0900720c */ /* 0x000fe20003f25270 */
[----:B------:R-:W-:Y:S01]  /*0b70*/  IMAD.MOV R9, RZ, RZ, -R9 ;  /* 0x000000ffff097224 */ /* 0x000fe200078e0a09 */
[----:B------:R-:W-:-:S02]  /*0b80*/  LOP3.LUT R7, R7, 0x800000, RZ, 0xfc, !PT ;  /* 0x0080000007077812 */ /* 0x000fc400078efcff */
[----:B------:R-:W-:Y:S02]  /*0b90*/  FSETP.NEU.FTZ.AND P0, PT, R3, R6, PT ;  /* 0x000000060300720b */ /* 0x000fe40003f1d000 */
[----:B------:R-:W-:Y:S02]  /*0ba0*/  SHF.L.U32 R8, R7, R8, RZ ;  /* 0x0000000807087219 */ /* 0x000fe400000006ff */
[----:B------:R-:W-:Y:S02]  /*0bb0*/  SEL R6, R9, RZ, P2 ;  /* 0x000000ff09067207 */ /* 0x000fe40001000000 */
[----:B------:R-:W-:Y:S02]  /*0bc0*/  ISETP.NE.AND P1, PT, R8, RZ, P1 ;  /* 0x000000ff0800720c */ /* 0x000fe40000f25270 */
[----:B------:R-:W-:Y:S02]  /*0bd0*/  SHF.R.U32.HI R6, RZ, R6, R7 ;  /* 0x00000006ff067219 */ /* 0x000fe40000011607 */
[----:B------:R-:W-:-:S02]  /*0be0*/  PLOP3.LUT P0, PT, P0, P1, PT, 0xf8, 0x8f ;  /* 0x00000000008f781c */ /* 0x000fc40000703f70 */
[----:B------:R-:W-:Y:S02]  /*0bf0*/  SHF.R.U32.HI R8, RZ, 0x1, R6 ;  /* 0x00000001ff087819 */ /* 0x000fe40000011606 */
[----:B------:R-:W-:-:S04]  /*0c00*/  SEL R3, RZ, 0x1, !P0 ;  /* 0x00000001ff037807 */ /* 0x000fc80004000000 */
[----:B------:R-:W-:-:S04]  /*0c10*/  LOP3.LUT R3, R3, 0x1, R8, 0xf8, !PT ;  /* 0x0000000103037812 */ /* 0x000fc800078ef808 */
[----:B------:R-:W-:-:S05]  /*0c20*/  LOP3.LUT R3, R3, R6, RZ, 0xc0, !PT ;  /* 0x0000000603037212 */ /* 0x000fca00078ec0ff */
[----:B------:R-:W-:-:S05]  /*0c30*/  IMAD.IADD R3, R8, 0x1, R3 ;  /* 0x0000000108037824 */ /* 0x000fca00078e0203 */
[----:B------:R-:W-:Y:S01]  /*0c40*/  LOP3.LUT R0, R3, R0, RZ, 0xfc, !PT ;  /* 0x0000000003007212 */ /* 0x000fe200078efcff */
[----:B------:R-:W-:Y:S06]  /*0c50*/  BRA `(.L_x_19) ;  /* 0x0000000000107947 */ /* 0x000fec0003800000 */
.L_x_18:
[----:B------:R-:W-:-:S04]  /*0c60*/  LOP3.LUT R0, R0, 0x80000000, RZ, 0xc0, !PT ;  /* 0x8000000000007812 */ /* 0x000fc800078ec0ff */
[----:B------:R-:W-:Y:S01]  /*0c70*/  LOP3.LUT R0, R0, 0x7f800000, RZ, 0xfc, !PT ;  /* 0x7f80000000007812 */ /* 0x000fe200078efcff */
[----:B------:R-:W-:Y:S06]  /*0c80*/  BRA `(.L_x_19) ;  /* 0x0000000000047947 */ /* 0x000fec0003800000 */
.L_x_17:
[----:B------:R-:W-:-:S07]  /*0c90*/  LEA R0, R7, R0, 0x17 ;  /* 0x0000000007007211 */ /* 0x000fce00078eb8ff */
.L_x_19:
[----:B------:R-:W-:Y:S05]  /*0ca0*/  BSYNC.RECONVERGENT B2 ;  /* 0x0000000000027941 */ /* 0x000fea0003800200 */
.L_x_16:
[----:B------:R-:W-:Y:S05]  /*0cb0*/  BRA `(.L_x_20) ;  /* 0x0000000000207947 */ /* 0x000fea0003800000 */
.L_x_15:
[----:B------:R-:W-:-:S04]  /*0cc0*/  LOP3.LUT R0, R6, 0x80000000, R3, 0x48, !PT ;  /* 0x8000000006007812 */ /* 0x000fc800078e4803 */
[----:B------:R-:W-:Y:S01]  /*0cd0*/  LOP3.LUT R0, R0, 0x7f800000, RZ, 0xfc, !PT ;  /* 0x7f80000000007812 */ /* 0x000fe200078efcff */
[----:B------:R-:W-:Y:S06]  /*0ce0*/  BRA `(.L_x_20) ;  /* 0x0000000000147947 */ /* 0x000fec0003800000 */
.L_x_14:
[----:B------:R-:W-:Y:S01]  /*0cf0*/  LOP3.LUT R0, R6, 0x80000000, R3, 0x48, !PT ;  /* 0x8000000006007812 */ /* 0x000fe200078e4803 */
[----:B------:R-:W-:Y:S06]  /*0d00*/  BRA `(.L_x_20) ;  /* 0x00000000000c7947 */ /* 0x000fec0003800000 */
.L_x_13:
[----:B------:R-:W0:Y:S01]  /*0d10*/  MUFU.RSQ R0, -QNAN ;  /* 0xffc0000000007908 */ /* 0x000e220000001400 */
[----:B------:R-:W-:Y:S05]  /*0d20*/  BRA `(.L_x_20) ;  /* 0x0000000000047947 */ /* 0x000fea0003800000 */
.L_x_12:
[----:B------:R-:W-:-:S07]  /*0d30*/  FADD.FTZ R0, R3, R0 ;  /* 0x0000000003007221 */ /* 0x000fce0000010000 */
.L_x_20:
[----:B------:R-:W-:Y:S05]  /*0d40*/  BSYNC.RECONVERGENT B1 ;  /* 0x0000000000017941 */ /* 0x000fea0003800200 */
.L_x_10:
[----:B------:R-:W-:-:S04]  /*0d50*/  IMAD.MOV.U32 R3, RZ, RZ, 0x0 ;  /* 0x00000000ff037424 */ /* 0x000fc800078e00ff */
[----:B0-----:R-:W-:Y:S05]  /*0d60*/  RET.REL.NODEC R2 `(_Z14shared_mem_GPUPf) ;  /* 0xfffffff002a47950 */ /* 0x001fea0003c3ffff */
.L_x_21:
[----:B------:R-:W-:-:S00]  /*0d70*/  BRA `(.L_x_21) ;  /* 0xfffffffc00fc7947 */ /* 0x000fc0000383ffff */
[----:B------:R-:W-:-:S00]  /*0d80*/  NOP ;  /* 0x0000000000007918 */ /* 0x000fc00000000000 */
[----:B------:R-:W-:-:S00]  /*0d90*/  NOP ;  /* 0x0000000000007918 */ /* 0x000fc00000000000 */
[----:B------:R-:W-:-:S00]  /*0da0*/  NOP ;  /* 0x0000000000007918 */ /* 0x000fc00000000000 */
[----:B------:R-:W-:-:S00]  /*0db0*/  NOP ;  /* 0x0000000000007918 */ /* 0x000fc00000000000 */
[----:B------:R-:W-:-:S00]  /*0dc0*/  NOP ;  /* 0x0000000000007918 */ /* 0x000fc00000000000 */
[----:B------:R-:W-:-:S00]  /*0dd0*/  NOP ;  /* 0x0000000000007918 */ /* 0x000fc00000000000 */
[----:B------:R-:W-:-:S00]  /*0de0*/  NOP ;  /* 0x0000000000007918 */ /* 0x000fc00000000000 */
[----:B------:R-:W-:-:S00]  /*0df0*/  NOP ;  /* 0x0000000000007918 */ /* 0x000fc00000000000 */
.L_x_25:


//--------------------- .text._Z14global_mem_GPUPf --------------------------
	.section	.text._Z14global_mem_GPUPf,"ax",@progbits
	.align	128
        .global         _Z14global_mem_GPUPf
        .type           _Z14global_mem_GPUPf,@function
        .size           _Z14global_mem_GPUPf,(.L_x_27 - _Z14global_mem_GPUPf)
        .other          _Z14global_mem_GPUPf,@"STO_CUDA_ENTRY STV_DEFAULT"
_Z14global_mem_GPUPf:
.text._Z14global_mem_GPUPf:
[----:B------:R-:W-:Y:S01]  /*0000*/  LDC R1, c[0x0][0x37c] ;  /* 0x0000df00ff017b82 */ /* 0x000fe20000000800 */
[----:B------:R-:W0:Y:S07]  /*0010*/  S2R R5, SR_TID.X ;  /* 0x0000000000057919 */ /* 0x000e2e0000002100 */
[----:B------:R-:W1:Y:S01]  /*0020*/  LDC.64 R2, c[0x0][0x380] ;  /* 0x0000e000ff027b82 */ /* 0x000e620000000a00 */
[----:B------:R-:W2:Y:S01]  /*0030*/  LDCU.64 UR4, c[0x0][0x358] ;  /* 0x00006b00ff0477ac */ /* 0x000ea20008000a00 */
[C---:B0-----:R-:W-:Y:S01]  /*0040*/  SHF.L.U32 R0, R5.reuse, 0x1, RZ ;  /* 0x0000000105007819 */ /* 0x041fe200000006ff */
[----:B-1----:R-:W-:-:S03]  /*0050*/  IMAD.WIDE.U32 R2, R5, 0x4, R2 ;  /* 0x0000000405027825 */ /* 0x002fc600078e0002 */
[----:B------:R-:W-:-:S05]  /*0060*/  I2FP.F32.U32 R5, R0 ;  /* 0x0000000000057245 */ /* 0x000fca0000201000 */
[----:B--2---:R-:W-:Y:S01]  /*0070*/  STG.E desc[UR4][R2.64], R5 ;  /* 0x0000000502007986 */ /* 0x004fe2000c101904 */
[----:B------:R-:W-:Y:S05]  /*0080*/  EXIT ;  /* 0x000000000000794d */ /* 0x000fea0003800000 */
.L_x_22:
        /* <DEDUP_REMOVED lines=15> */
.L_x_27:


//--------------------- .text._Z13local_mem_GPUf  --------------------------
	.section	.text._Z13local_mem_GPUf,"ax",@progbits
	.align	128
        .global         _Z13local_mem_GPUf
        .type           _Z13local_mem_GPUf,@function
        .size           _Z13local_mem_GPUf,(.L_x_28 - _Z13local_mem_GPUf)
        .other          _Z13local_mem_GPUf,@"STO_CUDA_ENTRY STV_DEFAULT"
_Z13local_mem_GPUf:
.text._Z13local_mem_GPUf:
[----:B------:R-:W0:Y:S01]  /*0000*/  LDC R1, c[0x0][0x37c] ;  /* 0x0000df00ff017b82 */ /* 0x000e220000000800 */
[----:B------:R-:W1:Y:S01]  /*0010*/  LDCU UR4, c[0x0][0x380] ;  /* 0x00007000ff0477ac */ /* 0x000e620008000800 */
[----:B0-----:R-:W-:Y:S01]  /*0020*/  VIADD R1, R1, 0xfffffff8 ;  /* 0xfffffff801017836 */ /* 0x001fe20000000000 */
[----:B------:R-:W-:Y:S01]  /*0030*/  MOV R0, 0x8 ;  /* 0x0000000800007802 */ /* 0x000fe20000000f00 */
[----:B------:R-:W0:Y:S04]  /*0040*/  LDCU.64 UR6, c[0x4][URZ] ;  /* 0x01000000ff0677ac */ /* 0x000e280008000a00 */
[----:B------:R2:W3:Y:S01]  /*0050*/  LDC.64 R8, c[0x4][R0] ;  /* 0x0100000000087b82 */ /* 0x0004e20000000a00 */
[----:B------:R-:W4:Y:S01]  /*0060*/  LDCU UR5, c[0x0][0x2fc] ;  /* 0x00005f80ff0577ac */ /* 0x000f220008000800 */
[----:B-1----:R-:W1:Y:S01]  /*0070*/  F2F.F64.F32 R2, UR4 ;  /* 0x0000000400027d10 */ /* 0x002e620008201800 */
[----:B------:R-:W5:Y:S01]  /*0080*/  LDCU UR4, c[0x0][0x2f8] ;  /* 0x00005f00ff0477ac */ /* 0x000f620008000800 */
[----:B0-----:R-:W-:Y:S01]  /*0090*/  IMAD.U32 R4, RZ, RZ, UR6 ;  /* 0x00000006ff047e24 */ /* 0x001fe2000f8e00ff */
[----:B------:R-:W-:Y:S01]  /*00a0*/  MOV R5, UR7 ;  /* 0x0000000700057c02 */ /* 0x000fe20008000f00 */
[----:B-1----:R2:W-:Y:S01]  /*00b0*/  STL.64 [R1], R2 ;  /* 0x0000000201007387 */ /* 0x0025e20000100a00 */
[----:B-----5:R-:W-:-:S05]  /*00c0*/  IADD3 R6, P0, PT, R1, UR4, RZ ;  /* 0x0000000401067c10 */ /* 0x020fca000ff1e0ff */
[----:B----4-:R-:W-:-:S08]  /*00d0*/  IMAD.X R7, RZ, RZ, UR5, P0 ;  /* 0x00000005ff077e24 */ /* 0x010fd000080e06ff */
[----:B------:R-:W-:-:S07]  /*00e0*/  LEPC R20, `(.L_x_23) ;  /* 0x000000001014794e */ /* 0x000fce0000000000 */
[----:B--23--:R-:W-:Y:S05]  /*00f0*/  CALL.ABS.NOINC R8 ;  /* 0x0000000008007343 */ /* 0x00cfea0003c00000 */
.L_x_23:
[----:B------:R-:W-:Y:S05]  /*0100*/  EXIT ;  /* 0x000000000000794d */ /* 0x000fea0003800000 */
.L_x_24:
        /* <DEDUP_REMOVED lines=15> */
.L_x_28:


//--------------------- .nv.global.init           --------------------------
	.section	.nv.global.init,"aw",@progbits
.nv.global.init:
	.type		$str,@object
	.size		$str,(.L_0 - $str)
$str:
        /*0000*/ 	.byte	0x0a, 0x4d, 0x79, 0x20, 0x66, 0x20, 0x76, 0x61, 0x6c, 0x75, 0x65, 0x3a, 0x20, 0x25, 0x66, 0x00
.L_0:


//--------------------- .nv.shared._Z14shared_mem_GPUPf --------------------------
	.section	.nv.shared._Z14shared_mem_GPUPf,"aw",@nobits
	.sectionflags	@""
	.align	4
.nv.shared._Z14shared_mem_GPUPf:
	.zero		1536


//--------------------- .nv.shared.reserved.0     --------------------------
	.section	.nv.shared.reserved.0,"aw",@nobits
	.weak		__nv_reservedSMEM_offset_0_alias
	.size		__nv_reservedSMEM_offset_0_alias, 0, 64
	.other		__nv_reservedSMEM_offset_0_alias,@"STO_CUDA_RESERVED_SHARED STV_DEFAULT"
__nv_reservedSMEM_offset_0_alias:
	.zero		0
	.zero		64


//--------------------- .nv.constant0._Z14shared_mem_GPUPf --------------------------
	.section	.nv.constant0._Z14shared_mem_GPUPf,"a",@progbits
	.sectionflags	@""
	.align	4
.nv.constant0._Z14shared_mem_GPUPf:
	.zero		904


//--------------------- .nv.constant0._Z14global_mem_GPUPf --------------------------
	.section	.nv.constant0._Z14global_mem_GPUPf,"a",@progbits
	.sectionflags	@""
	.align	4
.nv.constant0._Z14global_mem_GPUPf:
	.zero		904


//--------------------- .nv.constant0._Z13local_mem_GPUf --------------------------
	.section	.nv.constant0._Z13local_mem_GPUf,"a",@progbits
	.sectionflags	@""
	.align	4
.nv.constant0._Z13local_mem_GPUf:
	.zero		900


//--------------------- SYMBOLS --------------------------

	.type		.nv.reservedSmem.offset0,@object
	.size		.nv.reservedSmem.offset0,0x4
	.type		.nv.reservedSmem.cap,@object
	.size		.nv.reservedSmem.cap,0x4
	.type		vprintf,@function
